	.headerflags	@"EF_CUDA_TEXMODE_UNIFIED EF_CUDA_64BIT_ADDRESS EF_CUDA_ACCELERATORS EF_CUDA_SM90 EF_CUDA_VIRTUAL_SM(EF_CUDA_SM90)"
	.elftype	@"ET_EXEC"


//--------------------- .nv.info                  --------------------------
	.section	.nv.info,"",@"SHT_CUDA_INFO"
	.align	4


	//----- nvinfo : EIATTR_REGCOUNT
	.align		4
        /*0000*/ 	.byte	0x04, 0x2f
        /*0002*/ 	.short	(.L_1 - .L_0)
	.align		4
.L_0:
        /*0004*/ 	.word	index@(triton_poi_fused_avg_pool2d_6)
        /*0008*/ 	.word	0x00000012


	//----- nvinfo : EIATTR_MIN_STACK_SIZE
	.align		4
.L_1:
        /*000c*/ 	.byte	0x04, 0x12
        /*000e*/ 	.short	(.L_3 - .L_2)
	.align		4
.L_2:
        /*0010*/ 	.word	index@(triton_poi_fused_avg_pool2d_6)
        /*0014*/ 	.word	0x00000000


	//----- nvinfo : EIATTR_FRAME_SIZE
	.align		4
.L_3:
        /*0018*/ 	.byte	0x04, 0x11
        /*001a*/ 	.short	(.L_5 - .L_4)
	.align		4
.L_4:
        /*001c*/ 	.word	index@(triton_poi_fused_avg_pool2d_6)
        /*0020*/ 	.word	0x00000000


	//----- nvinfo : EIATTR_MIN_STACK_SIZE
	.align		4
.L_5:
        /*0024*/ 	.byte	0x04, 0x12
        /*0026*/ 	.short	(.L_7 - .L_6)
	.align		4
.L_6:
        /*0028*/ 	.word	index@(triton_poi_fused_avg_pool2d_6)
        /*002c*/ 	.word	0x00000000
.L_7:


//--------------------- .nv.info.triton_poi_fused_avg_pool2d_6 --------------------------
	.section	.nv.info.triton_poi_fused_avg_pool2d_6,"",@"SHT_CUDA_INFO"
	.sectionflags	@""
	.align	4


	//----- nvinfo : EIATTR_CUDA_API_VERSION
	.align		4
        /*0000*/ 	.byte	0x04, 0x37
        /*0002*/ 	.short	(.L_9 - .L_8)
.L_8:
        /*0004*/ 	.word	0x0000007c


	//----- nvinfo : EIATTR_KPARAM_INFO
	.align		4
.L_9:
        /*0008*/ 	.byte	0x04, 0x17
        /*000a*/ 	.short	(.L_11 - .L_10)
.L_10:
        /*000c*/ 	.word	0x00000000
        /*0010*/ 	.short	0x0002
        /*0012*/ 	.short	0x0010
        /*0014*/ 	.byte	0x00, 0xf0, 0x11, 0x00


	//----- nvinfo : EIATTR_KPARAM_INFO
	.align		4
.L_11:
        /*0018*/ 	.byte	0x04, 0x17
        /*001a*/ 	.short	(.L_13 - .L_12)
.L_12:
        /*001c*/ 	.word	0x00000000
        /*0020*/ 	.short	0x0001
        /*0022*/ 	.short	0x0008
        /*0024*/ 	.byte	0x00, 0xf4, 0x21, 0x00


	//----- nvinfo : EIATTR_KPARAM_INFO
	.align		4
.L_13:
        /*0028*/ 	.byte	0x04, 0x17
        /*002a*/ 	.short	(.L_15 - .L_14)
.L_14:
        /*002c*/ 	.word	0x00000000
        /*0030*/ 	.short	0x0000
        /*0032*/ 	.short	0x0000
        /*0034*/ 	.byte	0x00, 0xf4, 0x21, 0x00


	//----- nvinfo : EIATTR_SPARSE_MMA_MASK
	.align		4
.L_15:
        /*0038*/ 	.byte	0x03, 0x50
        /*003a*/ 	.short	0x0000


	//----- nvinfo : EIATTR_MAXREG_COUNT
	.align		4
        /*003c*/ 	.byte	0x03, 0x1b
        /*003e*/ 	.short	0x00ff


	//----- nvinfo : EIATTR_EXIT_INSTR_OFFSETS
	.align		4
        /*0040*/ 	.byte	0x04, 0x1c
        /*0042*/ 	.short	(.L_17 - .L_16)


	//   ....[0]....
.L_16:
        /*0044*/ 	.word	0x000001e0


	//   ....[1]....
        /*0048*/ 	.word	0x00000210


	//----- nvinfo : EIATTR_REQNTID
	.align		4
.L_17:
        /*004c*/ 	.byte	0x04, 0x10
        /*004e*/ 	.short	(.L_19 - .L_18)
.L_18:
        /*0050*/ 	.word	0x00000080
        /*0054*/ 	.word	0x00000001
        /*0058*/ 	.word	0x00000001


	//----- nvinfo : EIATTR_CBANK_PARAM_SIZE
	.align		4
.L_19:
        /*005c*/ 	.byte	0x03, 0x19
        /*005e*/ 	.short	0x0014


	//----- nvinfo : EIATTR_PARAM_CBANK
	.align		4
        /*0060*/ 	.byte	0x04, 0x0a
        /*0062*/ 	.short	(.L_21 - .L_20)
	.align		4
.L_20:
        /*0064*/ 	.word	index@(.nv.constant0.triton_poi_fused_avg_pool2d_6)
        /*0068*/ 	.short	0x0210
        /*006a*/ 	.short	0x0014


	//----- nvinfo : EIATTR_SW_WAR
	.align		4
.L_21:
        /*006c*/ 	.byte	0x04, 0x36
        /*006e*/ 	.short	(.L_23 - .L_22)
.L_22:
        /*0070*/ 	.word	0x00000008
.L_23:


//--------------------- .nv.callgraph             --------------------------
	.section	.nv.callgraph,"",@"SHT_CUDA_CALLGRAPH"
	.align	4
	.sectionentsize	8
	.align		4
        /*0000*/ 	.word	0x00000000
	.align		4
        /*0004*/ 	.word	0xffffffff
	.align		4
        /*0008*/ 	.word	0x00000000
	.align		4
        /*000c*/ 	.word	0xfffffffe
	.align		4
        /*0010*/ 	.word	0x00000000
	.align		4
        /*0014*/ 	.word	0xfffffffd
	.align		4
        /*0018*/ 	.word	0x00000000
	.align		4
        /*001c*/ 	.word	0xfffffffc


//--------------------- .text.triton_poi_fused_avg_pool2d_6 --------------------------
	.section	.text.triton_poi_fused_avg_pool2d_6,"ax",@progbits
	.align	128
        .global         triton_poi_fused_avg_pool2d_6
        .type           triton_poi_fused_avg_pool2d_6,@function
        .size           triton_poi_fused_avg_pool2d_6,(.L_x_1 - triton_poi_fused_avg_pool2d_6)
        .other          triton_poi_fused_avg_pool2d_6,@"STO_CUDA_ENTRY STV_DEFAULT"
triton_poi_fused_avg_pool2d_6:
.text.triton_poi_fused_avg_pool2d_6:
[----:B------:R-:W0:Y:S02]  /*0000*/  LDC R1, c[0x0][0x28] ;  /* 0x00000a00ff017b82 */ /* 0x000e240000000800 */
[----:B------:R-:W1:Y:S01]  /*0010*/  S2R R0, SR_TID.X ;  /* 0x0000000000007919 */ /* 0x000e620000002100 */
[----:B------:R-:W2:Y:S01]  /*0020*/  LDC.64 R6, c[0x0][0x210] ;  /* 0x00008400ff067b82 */ /* 0x000ea20000000a00 */
[----:B------:R-:W-:Y:S01]  /*0030*/  CS2R R12, SRZ ;  /* 0x00000000000c7805 */ /* 0x000fe2000001ff00 */
[----:B------:R-:W-:Y:S01]  /*0040*/  ULDC.64 UR4, c[0x0][0x208] ;  /* 0x0000820000047ab9 */ /* 0x000fe20000000a00 */
[----:B------:R-:W3:Y:S01]  /*0050*/  S2R R11, SR_CTAID.X ;  /* 0x00000000000b7919 */ /* 0x000ee20000002500 */
[----:B------:R-:W-:Y:S02]  /*0060*/  MOV R10, RZ ;  /* 0x000000ff000a7202 */ /* 0x000fe40000000f00 */
[----:B-1----:R-:W-:-:S04]  /*0070*/  LOP3.LUT R0, R0, 0x7f, RZ, 0xc0, !PT ;  /* 0x0000007f00007812 */ /* 0x002fc800078ec0ff */
[----:B---3--:R-:W-:-:S04]  /*0080*/  LEA R11, R11, R0, 0x7 ;  /* 0x000000000b0b7211 */ /* 0x008fc800078e38ff */
[C---:B------:R-:W-:Y:S01]  /*0090*/  ISETP.GE.AND P0, PT, R11.reuse, 0x1200, PT ;  /* 0x000012000b00780c */ /* 0x040fe20003f06270 */
[----:B------:R-:W-:-:S05]  /*00a0*/  IMAD.HI R0, R11, 0x2aaaaaab, RZ ;  /* 0x2aaaaaab0b007827 */ /* 0x000fca00078e02ff */
[----:B------:R-:W-:-:S05]  /*00b0*/  LEA.HI R0, R0, R0, RZ, 0x1 ;  /* 0x0000000000007211 */ /* 0x000fca00078f08ff */
[----:B------:R-:W-:-:S04]  /*00c0*/  IMAD R3, R0, -0x6, R11 ;  /* 0xfffffffa00037824 */ /* 0x000fc800078e020b */
[----:B------:R-:W-:Y:S01]  /*00d0*/  IMAD R3, R0, 0xc, R3 ;  /* 0x0000000c00037824 */ /* 0x000fe200078e0203 */
[----:B------:R-:W-:-:S04]  /*00e0*/  HFMA2.MMA R0, -RZ, RZ, 0, 0 ;  /* 0x00000000ff007435 */ /* 0x000fc800000001ff */
[----:B------:R-:W-:-:S04]  /*00f0*/  SHF.L.U32 R5, R3, 0x1, RZ ;  /* 0x0000000103057819 */ /* 0x000fc800000006ff */
[----:B------:R-:W-:Y:S01]  /*0100*/  IADD3 R9, R5, 0xc, RZ ;  /* 0x0000000c05097810 */ /* 0x000fe20007ffe0ff */
[----:B--2---:R-:W-:Y:S01]  /*0110*/  IMAD.WIDE R2, R5, 0x4, R6 ;  /* 0x0000000405027825 */ /* 0x004fe200078e0206 */
[----:B------:R-:W-:-:S03]  /*0120*/  IADD3 R15, R5, 0xd, RZ ;  /* 0x0000000d050f7810 */ /* 0x000fc60007ffe0ff */
[--C-:B------:R-:W-:Y:S01]  /*0130*/  IMAD.WIDE R4, R9, 0x4, R6.reuse ;  /* 0x0000000409047825 */ /* 0x100fe200078e0206 */
[----:B------:R-:W2:Y:S01]  /*0140*/  @!P0 LDG.E.EL R0, desc[UR4][R2.64] ;  /* 0x0000000402008981 */ /* 0x000ea2000c2e1900 */
[----:B------:R-:W1:Y:S03]  /*0150*/  LDC.64 R8, c[0x0][0x218] ;  /* 0x00008600ff087b82 */ /* 0x000e660000000a00 */
[----:B------:R-:W2:Y:S01]  /*0160*/  @!P0 LDG.E.EL R13, desc[UR4][R2.64+0x4] ;  /* 0x00000404020d8981 */ /* 0x000ea2000c2e1900 */
[----:B------:R-:W-:-:S03]  /*0170*/  IMAD.WIDE R6, R15, 0x4, R6 ;  /* 0x000000040f067825 */ /* 0x000fc600078e0206 */
[----:B------:R-:W3:Y:S04]  /*0180*/  @!P0 LDG.E.EL R10, desc[UR4][R4.64] ;  /* 0x00000004040a8981 */ /* 0x000ee8000c2e1900 */
[----:B------:R-:W4:Y:S01]  /*0190*/  @!P0 LDG.E.EL R12, desc[UR4][R6.64] ;  /* 0x00000004060c8981 */ /* 0x000f22000c2e1900 */
[----:B-1----:R-:W-:-:S04]  /*01a0*/  IMAD.WIDE R8, R11, 0x4, R8 ;  /* 0x000000040b087825 */ /* 0x002fc800078e0208 */
[----:B--2---:R-:W-:-:S04]  /*01b0*/  FADD R13, R13, R0 ;  /* 0x000000000d0d7221 */ /* 0x004fc80000000000 */
[----:B---3--:R-:W-:-:S04]  /*01c0*/  FADD R13, R13, R10 ;  /* 0x0000000a0d0d7221 */ /* 0x008fc80000000000 */
[----:B----4-:R-:W-:Y:S01]  /*01d0*/  FADD R12, R13, R12 ;  /* 0x0000000c0d0c7221 */ /* 0x010fe20000000000 */
[----:B------:R-:W-:Y:S06]  /*01e0*/  @P0 EXIT ;  /* 0x000000000000094d */ /* 0x000fec0003800000 */
[----:B------:R-:W-:-:S05]  /*01f0*/  FMUL R3, R12, 0.25 ;  /* 0x3e8000000c037820 */ /* 0x000fca0000400000 */
[----:B------:R-:W-:Y:S01]  /*0200*/  STG.E desc[UR4][R8.64], R3 ;  /* 0x0000000308007986 */ /* 0x000fe2000c101904 */
[----:B------:R-:W-:Y:S05]  /*0210*/  EXIT ;  /* 0x000000000000794d */ /* 0x000fea0003800000 */
.L_x_0:
[----:B------:R-:W-:-:S00]  /*0220*/  BRA `(.L_x_0) ;  /* 0xfffffffc00fc7947 */ /* 0x000fc0000383ffff */
[----:B------:R-:W-:-:S00]  /*0230*/  NOP ;  /* 0x0000000000007918 */ /* 0x000fc00000000000 */
        /* <DEDUP_REMOVED lines=12> */
.L_x_1:


//--------------------- .nv.constant0.triton_poi_fused_avg_pool2d_6 --------------------------
	.section	.nv.constant0.triton_poi_fused_avg_pool2d_6,"a",@progbits
	.sectionflags	@""
	.align	4
.nv.constant0.triton_poi_fused_avg_pool2d_6:
	.zero		548
